//
// Generated by NVIDIA NVVM Compiler
//
// Compiler Build ID: CL-36424714
// Cuda compilation tools, release 13.0, V13.0.88
// Based on NVVM 20.0.0
//

.version 9.0
.target sm_100
.address_size 64

	// .globl	_Z18remove_for_divisorPbji

.visible .entry _Z18remove_for_divisorPbji(
	.param .u64 .ptr .align 1 _Z18remove_for_divisorPbji_param_0,
	.param .u32 _Z18remove_for_divisorPbji_param_1,
	.param .u32 _Z18remove_for_divisorPbji_param_2
)
{
	.reg .pred 	%p<2>;
	.reg .b16 	%rs<2>;
	.reg .b32 	%r<9>;
	.reg .b64 	%rd<5>;

	ld.param.u64 	%rd1, [_Z18remove_for_divisorPbji_param_0];
	ld.param.u32 	%r2, [_Z18remove_for_divisorPbji_param_1];
	ld.param.u32 	%r3, [_Z18remove_for_divisorPbji_param_2];
	mov.u32 	%r4, %ctaid.x;
	mov.u32 	%r5, %ntid.x;
	mov.u32 	%r6, %tid.x;
	mad.lo.s32 	%r7, %r4, %r5, %r6;
	add.s32 	%r8, %r7, 2;
	mul.lo.s32 	%r1, %r3, %r8;
	setp.gt.u32 	%p1, %r1, %r2;
	@%p1 bra 	$L__BB0_2;
	cvta.to.global.u64 	%rd2, %rd1;
	cvt.s64.s32 	%rd3, %r1;
	add.s64 	%rd4, %rd2, %rd3;
	mov.b16 	%rs1, 1;
	st.global.u8 	[%rd4], %rs1;
$L__BB0_2:
	ret;

}
	// .globl	_Z10remove_allPbjj
.visible .entry _Z10remove_allPbjj(
	.param .u64 .ptr .align 1 _Z10remove_allPbjj_param_0,
	.param .u32 _Z10remove_allPbjj_param_1,
	.param .u32 _Z10remove_allPbjj_param_2
)
{
	.reg .pred 	%p<6>;
	.reg .b16 	%rs<3>;
	.reg .b32 	%r<12>;
	.reg .b64 	%rd<7>;

	ld.param.u64 	%rd2, [_Z10remove_allPbjj_param_0];
	ld.param.u32 	%r5, [_Z10remove_allPbjj_param_1];
	ld.param.u32 	%r6, [_Z10remove_allPbjj_param_2];
	cvta.to.global.u64 	%rd1, %rd2;
	mov.u32 	%r7, %ctaid.x;
	mov.u32 	%r8, %ntid.x;
	mov.u32 	%r9, %tid.x;
	mad.lo.s32 	%r10, %r7, %r8, %r9;
	add.s32 	%r1, %r10, 3;
	setp.gt.u32 	%p1, %r1, %r6;
	@%p1 bra 	$L__BB1_3;
	cvt.s64.s32 	%rd3, %r1;
	add.s64 	%rd4, %rd1, %rd3;
	ld.global.u8 	%rs1, [%rd4];
	setp.ne.s16 	%p2, %rs1, 0;
	mul.lo.s32 	%r11, %r1, %r1;
	setp.gt.u32 	%p3, %r11, %r5;
	or.pred  	%p4, %p2, %p3;
	@%p4 bra 	$L__BB1_3;
$L__BB1_2:
	cvt.s64.s32 	%rd5, %r11;
	add.s64 	%rd6, %rd1, %rd5;
	mov.b16 	%rs2, 1;
	st.global.u8 	[%rd6], %rs2;
	add.s32 	%r11, %r11, %r1;
	setp.le.u32 	%p5, %r11, %r5;
	@%p5 bra 	$L__BB1_2;
$L__BB1_3:
	ret;

}


// ===== COMPILED SASS (sm_100) =====

	.target	sm_100

	.elftype	@"ET_EXEC"


//--------------------- .note.nv.tkinfo           --------------------------
	.section	.note.nv.tkinfo,"",@"SHT_NOTE"
	.sectionflags	@"SHF_NOTE_NV_TKINFO"
	.tkinfo
        /*0018*/ 	.word	0x00000002
        /*0030*/ 	.string	""
        /*0030*/ 	.string	"ptxas"
        /*0030*/ 	.string	"Cuda compilation tools, release 13.0, V13.0.88"
        /*0030*/ 	.string	"Build cuda_13.0.r13.0/compiler.36424714_0"
        /*0030*/ 	.string	"-arch sm_100 -m 64 "



//--------------------- .note.nv.cuinfo           --------------------------
	.section	.note.nv.cuinfo,"",@"SHT_NOTE"
	.sectionflags	@"SHF_NOTE_NV_CUINFO"
        /*0018*/ 	.short	0x0002
        /*001a*/ 	.short	0x0064
        /*001c*/ 	.short	0x0082
	.zero		2


//--------------------- .nv.info                  --------------------------
	.section	.nv.info,"",@"SHT_CUDA_INFO"
	.align	4


	//----- nvinfo : EIATTR_REGCOUNT
	.align		4
        /*0000*/ 	.byte	0x04, 0x2f
        /*0002*/ 	.short	(.L_1 - .L_0)
	.align		4
.L_0:
        /*0004*/ 	.word	index@(_Z18remove_for_divisorPbji)
        /*0008*/ 	.word	0x00000007


	//----- nvinfo : EIATTR_FRAME_SIZE
	.align		4
.L_1:
        /*000c*/ 	.byte	0x04, 0x11
        /*000e*/ 	.short	(.L_3 - .L_2)
	.align		4
.L_2:
        /*0010*/ 	.word	index@(_Z18remove_for_divisorPbji)
        /*0014*/ 	.word	0x00000000


	//----- nvinfo : EIATTR_REGCOUNT
	.align		4
.L_3:
        /*0018*/ 	.byte	0x04, 0x2f
        /*001a*/ 	.short	(.L_5 - .L_4)
	.align		4
.L_4:
        /*001c*/ 	.word	index@(_Z10remove_allPbjj)
        /*0020*/ 	.word	0x00000008


	//----- nvinfo : EIATTR_FRAME_SIZE
	.align		4
.L_5:
        /*0024*/ 	.byte	0x04, 0x11
        /*0026*/ 	.short	(.L_7 - .L_6)
	.align		4
.L_6:
        /*0028*/ 	.word	index@(_Z10remove_allPbjj)
        /*002c*/ 	.word	0x00000000


	//----- nvinfo : EIATTR_MIN_STACK_SIZE
	.align		4
.L_7:
        /*0030*/ 	.byte	0x04, 0x12
        /*0032*/ 	.short	(.L_9 - .L_8)
	.align		4
.L_8:
        /*0034*/ 	.word	index@(_Z10remove_allPbjj)
        /*0038*/ 	.word	0x00000000


	//----- nvinfo : EIATTR_MIN_STACK_SIZE
	.align		4
.L_9:
        /*003c*/ 	.byte	0x04, 0x12
        /*003e*/ 	.short	(.L_11 - .L_10)
	.align		4
.L_10:
        /*0040*/ 	.word	index@(_Z18remove_for_divisorPbji)
        /*0044*/ 	.word	0x00000000
.L_11:


//--------------------- .nv.compat                --------------------------
	.section	.nv.compat,"",@"SHT_CUDA_COMPAT_INFO"
	.align	4
        /*0000*/ 	.byte	0x02, 0x09, 0x00, 0x00, 0x02, 0x02, 0x01, 0x00, 0x02, 0x05, 0x05, 0x00, 0x03, 0x07, 0x01, 0x01
        /*0010*/ 	.byte	0x02, 0x03, 0x00, 0x00, 0x02, 0x06, 0x01, 0x00, 0x04, 0x0b, 0x08, 0x00, 0x09, 0x00, 0x00, 0x00
        /*0020*/ 	.byte	0x00, 0x00, 0x00, 0x00


//--------------------- .nv.info._Z10remove_allPbjj --------------------------
	.section	.nv.info._Z10remove_allPbjj,"",@"SHT_CUDA_INFO"
	.sectionflags	@""
	.align	4


	//----- nvinfo : EIATTR_CUDA_API_VERSION
	.align		4
        /*0000*/ 	.byte	0x04, 0x37
        /*0002*/ 	.short	(.L_13 - .L_12)
.L_12:
        /*0004*/ 	.word	0x00000082


	//----- nvinfo : EIATTR_KPARAM_INFO
	.align		4
.L_13:
        /*0008*/ 	.byte	0x04, 0x17
        /*000a*/ 	.short	(.L_15 - .L_14)
.L_14:
        /*000c*/ 	.word	0x00000000
        /*0010*/ 	.short	0x0002
        /*0012*/ 	.short	0x000c
        /*0014*/ 	.byte	0x00, 0xf0, 0x11, 0x00


	//----- nvinfo : EIATTR_KPARAM_INFO
	.align		4
.L_15:
        /*0018*/ 	.byte	0x04, 0x17
        /*001a*/ 	.short	(.L_17 - .L_16)
.L_16:
        /*001c*/ 	.word	0x00000000
        /*0020*/ 	.short	0x0001
        /*0022*/ 	.short	0x0008
        /*0024*/ 	.byte	0x00, 0xf0, 0x11, 0x00


	//----- nvinfo : EIATTR_KPARAM_INFO
	.align		4
.L_17:
        /*0028*/ 	.byte	0x04, 0x17
        /*002a*/ 	.short	(.L_19 - .L_18)
.L_18:
        /*002c*/ 	.word	0x00000000
        /*0030*/ 	.short	0x0000
        /*0032*/ 	.short	0x0000
        /*0034*/ 	.byte	0x00, 0xf5, 0x21, 0x00


	//----- nvinfo : EIATTR_SPARSE_MMA_MASK
	.align		4
.L_19:
        /*0038*/ 	.byte	0x03, 0x50
        /*003a*/ 	.short	0x0000


	//----- nvinfo : EIATTR_MAXREG_COUNT
	.align		4
        /*003c*/ 	.byte	0x03, 0x1b
        /*003e*/ 	.short	0x00ff


	//----- nvinfo : EIATTR_MERCURY_ISA_VERSION
	.align		4
        /*0040*/ 	.byte	0x03, 0x5f
        /*0042*/ 	.short	0x0101


	//----- nvinfo : EIATTR_VRC_CTA_INIT_COUNT
	.align		4
        /*0044*/ 	.byte	0x02, 0x4a
	.zero		1
	.zero		1


	//----- nvinfo : EIATTR_EXIT_INSTR_OFFSETS
	.align		4
        /*0048*/ 	.byte	0x04, 0x1c
        /*004a*/ 	.short	(.L_21 - .L_20)


	//   ....[0]....
.L_20:
        /*004c*/ 	.word	0x00000080


	//   ....[1]....
        /*0050*/ 	.word	0x00000120


	//   ....[2]....
        /*0054*/ 	.word	0x000001a0


	//----- nvinfo : EIATTR_CRS_STACK_SIZE
	.align		4
.L_21:
        /*0058*/ 	.byte	0x04, 0x1e
        /*005a*/ 	.short	(.L_23 - .L_22)
.L_22:
        /*005c*/ 	.word	0x00000000


	//----- nvinfo : EIATTR_CBANK_PARAM_SIZE
	.align		4
.L_23:
        /*0060*/ 	.byte	0x03, 0x19
        /*0062*/ 	.short	0x0010


	//----- nvinfo : EIATTR_PARAM_CBANK
	.align		4
        /*0064*/ 	.byte	0x04, 0x0a
        /*0066*/ 	.short	(.L_25 - .L_24)
	.align		4
.L_24:
        /*0068*/ 	.word	index@(.nv.constant0._Z10remove_allPbjj)
        /*006c*/ 	.short	0x0380
        /*006e*/ 	.short	0x0010


	//----- nvinfo : EIATTR_SW_WAR
	.align		4
.L_25:
        /*0070*/ 	.byte	0x04, 0x36
        /*0072*/ 	.short	(.L_27 - .L_26)
.L_26:
        /*0074*/ 	.word	0x00000008
.L_27:


//--------------------- .nv.info._Z18remove_for_divisorPbji --------------------------
	.section	.nv.info._Z18remove_for_divisorPbji,"",@"SHT_CUDA_INFO"
	.sectionflags	@""
	.align	4


	//----- nvinfo : EIATTR_CUDA_API_VERSION
	.align		4
        /*0000*/ 	.byte	0x04, 0x37
        /*0002*/ 	.short	(.L_29 - .L_28)
.L_28:
        /*0004*/ 	.word	0x00000082


	//----- nvinfo : EIATTR_KPARAM_INFO
	.align		4
.L_29:
        /*0008*/ 	.byte	0x04, 0x17
        /*000a*/ 	.short	(.L_31 - .L_30)
.L_30:
        /*000c*/ 	.word	0x00000000
        /*0010*/ 	.short	0x0002
        /*0012*/ 	.short	0x000c
        /*0014*/ 	.byte	0x00, 0xf0, 0x11, 0x00


	//----- nvinfo : EIATTR_KPARAM_INFO
	.align		4
.L_31:
        /*0018*/ 	.byte	0x04, 0x17
        /*001a*/ 	.short	(.L_33 - .L_32)
.L_32:
        /*001c*/ 	.word	0x00000000
        /*0020*/ 	.short	0x0001
        /*0022*/ 	.short	0x0008
        /*0024*/ 	.byte	0x00, 0xf0, 0x11, 0x00


	//----- nvinfo : EIATTR_KPARAM_INFO
	.align		4
.L_33:
        /*0028*/ 	.byte	0x04, 0x17
        /*002a*/ 	.short	(.L_35 - .L_34)
.L_34:
        /*002c*/ 	.word	0x00000000
        /*0030*/ 	.short	0x0000
        /*0032*/ 	.short	0x0000
        /*0034*/ 	.byte	0x00, 0xf5, 0x21, 0x00


	//----- nvinfo : EIATTR_SPARSE_MMA_MASK
	.align		4
.L_35:
        /*0038*/ 	.byte	0x03, 0x50
        /*003a*/ 	.short	0x0000


	//----- nvinfo : EIATTR_MAXREG_COUNT
	.align		4
        /*003c*/ 	.byte	0x03, 0x1b
        /*003e*/ 	.short	0x00ff


	//----- nvinfo : EIATTR_MERCURY_ISA_VERSION
	.align		4
        /*0040*/ 	.byte	0x03, 0x5f
        /*0042*/ 	.short	0x0101


	//----- nvinfo : EIATTR_VRC_CTA_INIT_COUNT
	.align		4
        /*0044*/ 	.byte	0x02, 0x4a
	.zero		1
	.zero		1


	//----- nvinfo : EIATTR_EXIT_INSTR_OFFSETS
	.align		4
        /*0048*/ 	.byte	0x04, 0x1c
        /*004a*/ 	.short	(.L_37 - .L_36)


	//   ....[0]....
.L_36:
        /*004c*/ 	.word	0x00000090


	//   ....[1]....
        /*0050*/ 	.word	0x00000110


	//----- nvinfo : EIATTR_CBANK_PARAM_SIZE
	.align		4
.L_37:
        /*0054*/ 	.byte	0x03, 0x19
        /*0056*/ 	.short	0x0010


	//----- nvinfo : EIATTR_PARAM_CBANK
	.align		4
        /*0058*/ 	.byte	0x04, 0x0a
        /*005a*/ 	.short	(.L_39 - .L_38)
	.align		4
.L_38:
        /*005c*/ 	.word	index@(.nv.constant0._Z18remove_for_divisorPbji)
        /*0060*/ 	.short	0x0380
        /*0062*/ 	.short	0x0010


	//----- nvinfo : EIATTR_SW_WAR
	.align		4
.L_39:
        /*0064*/ 	.byte	0x04, 0x36
        /*0066*/ 	.short	(.L_41 - .L_40)
.L_40:
        /*0068*/ 	.word	0x00000008
.L_41:


//--------------------- .nv.callgraph             --------------------------
	.section	.nv.callgraph,"",@"SHT_CUDA_CALLGRAPH"
	.align	4
	.sectionentsize	8
	.align		4
        /*0000*/ 	.word	0x00000000
	.align		4
        /*0004*/ 	.word	0xffffffff
	.align		4
        /*0008*/ 	.word	0x00000000
	.align		4
        /*000c*/ 	.word	0xfffffffe
	.align		4
        /*0010*/ 	.word	0x00000000
	.align		4
        /*0014*/ 	.word	0xfffffffd
	.align		4
        /*0018*/ 	.word	0x00000000
	.align		4
        /*001c*/ 	.word	0xfffffffc


//--------------------- .text._Z10remove_allPbjj  --------------------------
	.section	.text._Z10remove_allPbjj,"ax",@progbits
	.align	128
        .global         _Z10remove_allPbjj
        .type           _Z10remove_allPbjj,@function
        .size           _Z10remove_allPbjj,(.L_x_3 - _Z10remove_allPbjj)
        .other          _Z10remove_allPbjj,@"STO_CUDA_ENTRY STV_DEFAULT"
_Z10remove_allPbjj:
.text._Z10remove_allPbjj:
[----:B------:R-:W-:Y:S01]  /*0000*/  LDC R1, c[0x0][0x37c] ;  /* 0x0000df00ff017b82 */ /* 0x000fe20000000800 */
[----:B------:R-:W0:Y:S07]  /*0010*/  S2R R3, SR_TID.X ;  /* 0x0000000000037919 */ /* 0x000e2e0000002100 */
[----:B------:R-:W0:Y:S01]  /*0020*/  S2UR UR4, SR_CTAID.X ;  /* 0x00000000000479c3 */ /* 0x000e220000002500 */
[----:B------:R-:W1:Y:S07]  /*0030*/  LDCU UR5, c[0x0][0x38c] ;  /* 0x00007180ff0577ac */ /* 0x000e6e0008000800 */
[----:B------:R-:W0:Y:S02]  /*0040*/  LDC R0, c[0x0][0x360] ;  /* 0x0000d800ff007b82 */ /* 0x000e240000000800 */
[----:B0-----:R-:W-:-:S04]  /*0050*/  IMAD R0, R0, UR4, R3 ;  /* 0x0000000400007c24 */ /* 0x001fc8000f8e0203 */
[----:B------:R-:W-:-:S05]  /*0060*/  VIADD R0, R0, 0x3 ;  /* 0x0000000300007836 */ /* 0x000fca0000000000 */
[----:B-1----:R-:W-:-:S13]  /*0070*/  ISETP.GT.U32.AND P0, PT, R0, UR5, PT ;  /* 0x0000000500007c0c */ /* 0x002fda000bf04070 */
[----:B------:R-:W-:Y:S05]  /*0080*/  @P0 EXIT ;  /* 0x000000000000094d */ /* 0x000fea0003800000 */
[----:B------:R-:W0:Y:S01]  /*0090*/  LDCU.64 UR6, c[0x0][0x380] ;  /* 0x00007000ff0677ac */ /* 0x000e220008000a00 */
[----:B------:R-:W1:Y:S01]  /*00a0*/  LDCU.64 UR4, c[0x0][0x358] ;  /* 0x00006b00ff0477ac */ /* 0x000e620008000a00 */
[----:B------:R-:W2:Y:S01]  /*00b0*/  LDCU UR8, c[0x0][0x388] ;  /* 0x00007100ff0877ac */ /* 0x000ea20008000800 */
[----:B0-----:R-:W-:-:S04]  /*00c0*/  IADD3 R2, P0, PT, R0, UR6, RZ ;  /* 0x0000000600027c10 */ /* 0x001fc8000ff1e0ff */
[----:B------:R-:W-:-:S05]  /*00d0*/  LEA.HI.X.SX32 R3, R0, UR7, 0x1, P0 ;  /* 0x0000000700037c11 */ /* 0x000fca00080f0eff */
[----:B-1----:R-:W3:Y:S01]  /*00e0*/  LDG.E.U8 R2, desc[UR4][R2.64] ;  /* 0x0000000402027981 */ /* 0x002ee2000c1e1100 */
[----:B------:R-:W-:-:S05]  /*00f0*/  IMAD R4, R0, R0, RZ ;  /* 0x0000000000047224 */ /* 0x000fca00078e02ff */
[----:B--2---:R-:W-:-:S04]  /*0100*/  ISETP.GT.U32.AND P0, PT, R4, UR8, PT ;  /* 0x0000000804007c0c */ /* 0x004fc8000bf04070 */
[----:B---3--:R-:W-:-:S13]  /*0110*/  ISETP.NE.OR P0, PT, R2, RZ, P0 ;  /* 0x000000ff0200720c */ /* 0x008fda0000705670 */
[----:B------:R-:W-:Y:S05]  /*0120*/  @P0 EXIT ;  /* 0x000000000000094d */ /* 0x000fea0003800000 */
[----:B------:R-:W-:-:S07]  /*0130*/  IMAD.MOV.U32 R5, RZ, RZ, 0x1 ;  /* 0x00000001ff057424 */ /* 0x000fce00078e00ff */
.L_x_0:
[----:B------:R-:W-:-:S04]  /*0140*/  IADD3 R2, P0, PT, R4, UR6, RZ ;  /* 0x0000000604027c10 */ /* 0x000fc8000ff1e0ff */
[----:B------:R-:W-:Y:S01]  /*0150*/  LEA.HI.X.SX32 R3, R4, UR7, 0x1, P0 ;  /* 0x0000000704037c11 */ /* 0x000fe200080f0eff */
[----:B------:R-:W-:-:S04]  /*0160*/  IMAD.IADD R4, R0, 0x1, R4 ;  /* 0x0000000100047824 */ /* 0x000fc800078e0204 */
[----:B------:R0:W-:Y:S01]  /*0170*/  STG.E.U8 desc[UR4][R2.64], R5 ;  /* 0x0000000502007986 */ /* 0x0001e2000c101104 */
[----:B------:R-:W-:-:S13]  /*0180*/  ISETP.GT.U32.AND P0, PT, R4, UR8, PT ;  /* 0x0000000804007c0c */ /* 0x000fda000bf04070 */
[----:B0-----:R-:W-:Y:S05]  /*0190*/  @!P0 BRA `(.L_x_0) ;  /* 0xfffffffc00e88947 */ /* 0x001fea000383ffff */
[----:B------:R-:W-:Y:S05]  /*01a0*/  EXIT ;  /* 0x000000000000794d */ /* 0x000fea0003800000 */
.L_x_1:
[----:B------:R-:W-:-:S00]  /*01b0*/  BRA `(.L_x_1) ;  /* 0xfffffffc00fc7947 */ /* 0x000fc0000383ffff */
[----:B------:R-:W-:-:S00]  /*01c0*/  NOP ;  /* 0x0000000000007918 */ /* 0x000fc00000000000 */
        /* <DEDUP_REMOVED lines=11> */
.L_x_3:


//--------------------- .text._Z18remove_for_divisorPbji --------------------------
	.section	.text._Z18remove_for_divisorPbji,"ax",@progbits
	.align	128
        .global         _Z18remove_for_divisorPbji
        .type           _Z18remove_for_divisorPbji,@function
        .size           _Z18remove_for_divisorPbji,(.L_x_4 - _Z18remove_for_divisorPbji)
        .other          _Z18remove_for_divisorPbji,@"STO_CUDA_ENTRY STV_DEFAULT"
_Z18remove_for_divisorPbji:
.text._Z18remove_for_divisorPbji:
[----:B------:R-:W-:Y:S01]  /*0000*/  LDC R1, c[0x0][0x37c] ;  /* 0x0000df00ff017b82 */ /* 0x000fe20000000800 */
[----:B------:R-:W0:Y:S07]  /*0010*/  S2R R3, SR_TID.X ;  /* 0x0000000000037919 */ /* 0x000e2e0000002100 */
[----:B------:R-:W0:Y:S01]  /*0020*/  S2UR UR4, SR_CTAID.X ;  /* 0x00000000000479c3 */ /* 0x000e220000002500 */
[----:B------:R-:W1:Y:S07]  /*0030*/  LDCU.64 UR6, c[0x0][0x388] ;  /* 0x00007100ff0677ac */ /* 0x000e6e0008000a00 */
[----:B------:R-:W0:Y:S02]  /*0040*/  LDC R0, c[0x0][0x360] ;  /* 0x0000d800ff007b82 */ /* 0x000e240000000800 */
[----:B0-----:R-:W-:-:S04]  /*0050*/  IMAD R0, R0, UR4, R3 ;  /* 0x0000000400007c24 */ /* 0x001fc8000f8e0203 */
[----:B------:R-:W-:-:S04]  /*0060*/  VIADD R0, R0, 0x2 ;  /* 0x0000000200007836 */ /* 0x000fc80000000000 */
[----:B-1----:R-:W-:-:S05]  /*0070*/  IMAD R0, R0, UR7, RZ ;  /* 0x0000000700007c24 */ /* 0x002fca000f8e02ff */
[----:B------:R-:W-:-:S13]  /*0080*/  ISETP.GT.U32.AND P0, PT, R0, UR6, PT ;  /* 0x0000000600007c0c */ /* 0x000fda000bf04070 */
[----:B------:R-:W-:Y:S05]  /*0090*/  @P0 EXIT ;  /* 0x000000000000094d */ /* 0x000fea0003800000 */
[----:B------:R-:W0:Y:S01]  /*00a0*/  LDCU.64 UR6, c[0x0][0x380] ;  /* 0x00007000ff0677ac */ /* 0x000e220008000a00 */
[----:B------:R-:W-:Y:S01]  /*00b0*/  IMAD.MOV.U32 R4, RZ, RZ, 0x1 ;  /* 0x00000001ff047424 */ /* 0x000fe200078e00ff */
[----:B------:R-:W1:Y:S01]  /*00c0*/  LDCU.64 UR4, c[0x0][0x358] ;  /* 0x00006b00ff0477ac */ /* 0x000e620008000a00 */
[----:B0-----:R-:W-:-:S04]  /*00d0*/  IADD3 R2, P0, PT, R0, UR6, RZ ;  /* 0x0000000600027c10 */ /* 0x001fc8000ff1e0ff */
[----:B------:R-:W-:Y:S02]  /*00e0*/  LEA.HI.X.SX32 R3, R0, UR7, 0x1, P0 ;  /* 0x0000000700037c11 */ /* 0x000fe400080f0eff */
[----:B------:R-:W-:-:S05]  /*00f0*/  PRMT R0, R4, 0x7610, R0 ;  /* 0x0000761004007816 */ /* 0x000fca0000000000 */
[----:B-1----:R-:W-:Y:S01]  /*0100*/  STG.E.U8 desc[UR4][R2.64], R0 ;  /* 0x0000000002007986 */ /* 0x002fe2000c101104 */
[----:B------:R-:W-:Y:S05]  /*0110*/  EXIT ;  /* 0x000000000000794d */ /* 0x000fea0003800000 */
.L_x_2:
        /* <DEDUP_REMOVED lines=14> */
.L_x_4:


//--------------------- .nv.shared.reserved.0     --------------------------
	.section	.nv.shared.reserved.0,"aw",@nobits
	.weak		__nv_reservedSMEM_offset_0_alias
	.size		__nv_reservedSMEM_offset_0_alias, 0, 64
	.other		__nv_reservedSMEM_offset_0_alias,@"STO_CUDA_RESERVED_SHARED STV_DEFAULT"
__nv_reservedSMEM_offset_0_alias:
	.zero		0
	.zero		64


//--------------------- .nv.constant0._Z10remove_allPbjj --------------------------
	.section	.nv.constant0._Z10remove_allPbjj,"a",@progbits
	.sectionflags	@""
	.align	4
.nv.constant0._Z10remove_allPbjj:
	.zero		912


//--------------------- .nv.constant0._Z18remove_for_divisorPbji --------------------------
	.section	.nv.constant0._Z18remove_for_divisorPbji,"a",@progbits
	.sectionflags	@""
	.align	4
.nv.constant0._Z18remove_for_divisorPbji:
	.zero		912


//--------------------- SYMBOLS --------------------------

	.type		.nv.reservedSmem.offset0,@object
	.size		.nv.reservedSmem.offset0,0x4
